//
// Written by Hand!
//

.version 8.4
.target sm_80
.address_size 64

.visible .entry _ptx_simple_fmaf (
	.param .u64 input_ptr,
	.param .u64 output_ptr
) {
		.reg .f32 	%f<5>;
		.reg .b32 	%r<5>;
		.reg .b64 	%rd<7>;

		ld.param.u64 	%rd1, [input_ptr];
		ld.param.u64 	%rd2, [output_ptr];

		// No guarantees that pointer parameters are in any particular address space
		cvta.to.global.u64 	%rd3, %rd2;
		cvta.to.global.u64 	%rd4, %rd1;

		// Thread Block + Thread Indexing
		mov.u32 	%r1, %ctaid.x;
		mov.u32 	%r2, %ntid.x;
		mov.u32 	%r3, %tid.x;
		mad.lo.s32 	%r4, %r1, %r2, %r3;
		mul.wide.s32 	%rd5, %r4, 4;

		// Add the "index" in %rd5 to base pointer %rd4 for "input"
		add.s64 	%rd6, %rd4, %rd5;
		ld.global.f32 	%f1, [%rd6];

		// Take a look at https://www.h-schmidt.net/FloatConverter/IEEE754.html
		mov.f32 	%f2, 0f00000000; // IEEE-754 representation of decimal 0.0 in hex!
		mov.f32 	%f3, 0f3F800000; // IEEE-754 representation of decimal 1.0 in hex!
		fma.rn.f32 	%f4, %f1, %f3, %f2;

		add.s64 	%rd6, %rd3, %rd5;
		st.global.f32 	[%rd6], %f4;

		ret;
}

// ===== COMPILED SASS (sm_100) =====

	.target	sm_100

	.elftype	@"ET_EXEC"


//--------------------- .note.nv.tkinfo           --------------------------
	.section	.note.nv.tkinfo,"",@"SHT_NOTE"
	.sectionflags	@"SHF_NOTE_NV_TKINFO"
	.tkinfo
        /*0018*/ 	.word	0x00000002
        /*0030*/ 	.string	""
        /*0030*/ 	.string	"ptxas"
        /*0030*/ 	.string	"Cuda compilation tools, release 13.0, V13.0.88"
        /*0030*/ 	.string	"Build cuda_13.0.r13.0/compiler.36424714_0"
        /*0030*/ 	.string	"-arch sm_100 "



//--------------------- .note.nv.cuinfo           --------------------------
	.section	.note.nv.cuinfo,"",@"SHT_NOTE"
	.sectionflags	@"SHF_NOTE_NV_CUINFO"
        /*0018*/ 	.short	0x0002
        /*001a*/ 	.short	0x0050
        /*001c*/ 	.short	0x0082
	.zero		2


//--------------------- .nv.info                  --------------------------
	.section	.nv.info,"",@"SHT_CUDA_INFO"
	.align	4


	//----- nvinfo : EIATTR_REGCOUNT
	.align		4
        /*0000*/ 	.byte	0x04, 0x2f
        /*0002*/ 	.short	(.L_1 - .L_0)
	.align		4
.L_0:
        /*0004*/ 	.word	index@(_ptx_simple_fmaf)
        /*0008*/ 	.word	0x0000000a


	//----- nvinfo : EIATTR_FRAME_SIZE
	.align		4
.L_1:
        /*000c*/ 	.byte	0x04, 0x11
        /*000e*/ 	.short	(.L_3 - .L_2)
	.align		4
.L_2:
        /*0010*/ 	.word	index@(_ptx_simple_fmaf)
        /*0014*/ 	.word	0x00000000


	//----- nvinfo : EIATTR_MIN_STACK_SIZE
	.align		4
.L_3:
        /*0018*/ 	.byte	0x04, 0x12
        /*001a*/ 	.short	(.L_5 - .L_4)
	.align		4
.L_4:
        /*001c*/ 	.word	index@(_ptx_simple_fmaf)
        /*0020*/ 	.word	0x00000000
.L_5:


//--------------------- .nv.compat                --------------------------
	.section	.nv.compat,"",@"SHT_CUDA_COMPAT_INFO"
	.align	4
        /*0000*/ 	.byte	0x02, 0x09, 0x00, 0x00, 0x02, 0x02, 0x01, 0x00, 0x02, 0x05, 0x05, 0x00, 0x03, 0x07, 0x01, 0x01
        /*0010*/ 	.byte	0x02, 0x03, 0x00, 0x00, 0x02, 0x06, 0x01, 0x00, 0x04, 0x0b, 0x08, 0x00, 0x09, 0x00, 0x00, 0x00
        /*0020*/ 	.byte	0x00, 0x00, 0x00, 0x00


//--------------------- .nv.info._ptx_simple_fmaf --------------------------
	.section	.nv.info._ptx_simple_fmaf,"",@"SHT_CUDA_INFO"
	.sectionflags	@""
	.align	4


	//----- nvinfo : EIATTR_CUDA_API_VERSION
	.align		4
        /*0000*/ 	.byte	0x04, 0x37
        /*0002*/ 	.short	(.L_7 - .L_6)
.L_6:
        /*0004*/ 	.word	0x00000082


	//----- nvinfo : EIATTR_KPARAM_INFO
	.align		4
.L_7:
        /*0008*/ 	.byte	0x04, 0x17
        /*000a*/ 	.short	(.L_9 - .L_8)
.L_8:
        /*000c*/ 	.word	0x00000000
        /*0010*/ 	.short	0x0001
        /*0012*/ 	.short	0x0008
        /*0014*/ 	.byte	0x00, 0xf0, 0x21, 0x00


	//----- nvinfo : EIATTR_KPARAM_INFO
	.align		4
.L_9:
        /*0018*/ 	.byte	0x04, 0x17
        /*001a*/ 	.short	(.L_11 - .L_10)
.L_10:
        /*001c*/ 	.word	0x00000000
        /*0020*/ 	.short	0x0000
        /*0022*/ 	.short	0x0000
        /*0024*/ 	.byte	0x00, 0xf0, 0x21, 0x00


	//----- nvinfo : EIATTR_SPARSE_MMA_MASK
	.align		4
.L_11:
        /*0028*/ 	.byte	0x03, 0x50
        /*002a*/ 	.short	0x0000


	//----- nvinfo : EIATTR_MAXREG_COUNT
	.align		4
        /*002c*/ 	.byte	0x03, 0x1b
        /*002e*/ 	.short	0x00ff


	//----- nvinfo : EIATTR_MERCURY_ISA_VERSION
	.align		4
        /*0030*/ 	.byte	0x03, 0x5f
        /*0032*/ 	.short	0x0101


	//----- nvinfo : EIATTR_VRC_CTA_INIT_COUNT
	.align		4
        /*0034*/ 	.byte	0x02, 0x4a
	.zero		1
	.zero		1


	//----- nvinfo : EIATTR_EXIT_INSTR_OFFSETS
	.align		4
        /*0038*/ 	.byte	0x04, 0x1c
        /*003a*/ 	.short	(.L_13 - .L_12)


	//   ....[0]....
.L_12:
        /*003c*/ 	.word	0x000000d0


	//----- nvinfo : EIATTR_CBANK_PARAM_SIZE
	.align		4
.L_13:
        /*0040*/ 	.byte	0x03, 0x19
        /*0042*/ 	.short	0x0010


	//----- nvinfo : EIATTR_PARAM_CBANK
	.align		4
        /*0044*/ 	.byte	0x04, 0x0a
        /*0046*/ 	.short	(.L_15 - .L_14)
	.align		4
.L_14:
        /*0048*/ 	.word	index@(.nv.constant0._ptx_simple_fmaf)
        /*004c*/ 	.short	0x0380
        /*004e*/ 	.short	0x0010


	//----- nvinfo : EIATTR_SW_WAR
	.align		4
.L_15:
        /*0050*/ 	.byte	0x04, 0x36
        /*0052*/ 	.short	(.L_17 - .L_16)
.L_16:
        /*0054*/ 	.word	0x00000008
.L_17:


//--------------------- .nv.callgraph             --------------------------
	.section	.nv.callgraph,"",@"SHT_CUDA_CALLGRAPH"
	.align	4
	.sectionentsize	8
	.align		4
        /*0000*/ 	.word	0x00000000
	.align		4
        /*0004*/ 	.word	0xffffffff
	.align		4
        /*0008*/ 	.word	0x00000000
	.align		4
        /*000c*/ 	.word	0xfffffffe
	.align		4
        /*0010*/ 	.word	0x00000000
	.align		4
        /*0014*/ 	.word	0xfffffffd
	.align		4
        /*0018*/ 	.word	0x00000000
	.align		4
        /*001c*/ 	.word	0xfffffffc


//--------------------- .text._ptx_simple_fmaf    --------------------------
	.section	.text._ptx_simple_fmaf,"ax",@progbits
	.align	128
        .global         _ptx_simple_fmaf
        .type           _ptx_simple_fmaf,@function
        .size           _ptx_simple_fmaf,(.L_x_1 - _ptx_simple_fmaf)
        .other          _ptx_simple_fmaf,@"STO_CUDA_ENTRY STV_DEFAULT"
_ptx_simple_fmaf:
.text._ptx_simple_fmaf:
[----:B------:R-:W-:Y:S01]  /*0000*/  LDC R1, c[0x0][0x37c] ;  /* 0x0000df00ff017b82 */ /* 0x000fe20000000800 */
[----:B------:R-:W0:Y:S07]  /*0010*/  S2R R0, SR_TID.X ;  /* 0x0000000000007919 */ /* 0x000e2e0000002100 */
[----:B------:R-:W0:Y:S01]  /*0020*/  S2UR UR6, SR_CTAID.X ;  /* 0x00000000000679c3 */ /* 0x000e220000002500 */
[----:B------:R-:W1:Y:S07]  /*0030*/  LDCU.64 UR4, c[0x0][0x358] ;  /* 0x00006b00ff0477ac */ /* 0x000e6e0008000a00 */
[----:B------:R-:W0:Y:S08]  /*0040*/  LDC R7, c[0x0][0x360] ;  /* 0x0000d800ff077b82 */ /* 0x000e300000000800 */
[----:B------:R-:W2:Y:S08]  /*0050*/  LDC.64 R2, c[0x0][0x380] ;  /* 0x0000e000ff027b82 */ /* 0x000eb00000000a00 */
[----:B------:R-:W3:Y:S01]  /*0060*/  LDC.64 R4, c[0x0][0x388] ;  /* 0x0000e200ff047b82 */ /* 0x000ee20000000a00 */
[----:B0-----:R-:W-:-:S04]  /*0070*/  IMAD R7, R7, UR6, R0 ;  /* 0x0000000607077c24 */ /* 0x001fc8000f8e0200 */
[----:B--2---:R-:W-:-:S05]  /*0080*/  IMAD.WIDE R2, R7, 0x4, R2 ;  /* 0x0000000407027825 */ /* 0x004fca00078e0202 */
[----:B-1----:R-:W2:Y:S01]  /*0090*/  LDG.E R0, desc[UR4][R2.64] ;  /* 0x0000000402007981 */ /* 0x002ea2000c1e1900 */
[----:B---3--:R-:W-:-:S04]  /*00a0*/  IMAD.WIDE R4, R7, 0x4, R4 ;  /* 0x0000000407047825 */ /* 0x008fc800078e0204 */
[----:B--2---:R-:W-:-:S05]  /*00b0*/  FFMA R7, R0, 1, RZ ;  /* 0x3f80000000077823 */ /* 0x004fca00000000ff */
[----:B------:R-:W-:Y:S01]  /*00c0*/  STG.E desc[UR4][R4.64], R7 ;  /* 0x0000000704007986 */ /* 0x000fe2000c101904 */
[----:B------:R-:W-:Y:S05]  /*00d0*/  EXIT ;  /* 0x000000000000794d */ /* 0x000fea0003800000 */
.L_x_0:
[----:B------:R-:W-:-:S00]  /*00e0*/  BRA `(.L_x_0) ;  /* 0xfffffffc00fc7947 */ /* 0x000fc0000383ffff */
[----:B------:R-:W-:-:S00]  /*00f0*/  NOP ;  /* 0x0000000000007918 */ /* 0x000fc00000000000 */
        /* <DEDUP_REMOVED lines=8> */
.L_x_1:


//--------------------- .nv.shared.reserved.0     --------------------------
	.section	.nv.shared.reserved.0,"aw",@nobits
	.weak		__nv_reservedSMEM_offset_0_alias
	.size		__nv_reservedSMEM_offset_0_alias, 0, 64
	.other		__nv_reservedSMEM_offset_0_alias,@"STO_CUDA_RESERVED_SHARED STV_DEFAULT"
__nv_reservedSMEM_offset_0_alias:
	.zero		0
	.zero		64


//--------------------- .nv.constant0._ptx_simple_fmaf --------------------------
	.section	.nv.constant0._ptx_simple_fmaf,"a",@progbits
	.sectionflags	@""
	.align	4
.nv.constant0._ptx_simple_fmaf:
	.zero		912


//--------------------- SYMBOLS --------------------------

	.type		.nv.reservedSmem.offset0,@object
	.size		.nv.reservedSmem.offset0,0x4
